	.headerflags	@"EF_CUDA_TEXMODE_UNIFIED EF_CUDA_64BIT_ADDRESS EF_CUDA_ACCELERATORS EF_CUDA_SM90 EF_CUDA_VIRTUAL_SM(EF_CUDA_SM90)"
	.elftype	@"ET_EXEC"


//--------------------- .nv.info                  --------------------------
	.section	.nv.info,"",@"SHT_CUDA_INFO"
	.align	4


	//----- nvinfo : EIATTR_REGCOUNT
	.align		4
        /*0000*/ 	.byte	0x04, 0x2f
        /*0002*/ 	.short	(.L_1 - .L_0)
	.align		4
.L_0:
        /*0004*/ 	.word	index@(triton_poi_fused_9)
        /*0008*/ 	.word	0x0000001e


	//----- nvinfo : EIATTR_MIN_STACK_SIZE
	.align		4
.L_1:
        /*000c*/ 	.byte	0x04, 0x12
        /*000e*/ 	.short	(.L_3 - .L_2)
	.align		4
.L_2:
        /*0010*/ 	.word	index@(triton_poi_fused_9)
        /*0014*/ 	.word	0x00000000


	//----- nvinfo : EIATTR_FRAME_SIZE
	.align		4
.L_3:
        /*0018*/ 	.byte	0x04, 0x11
        /*001a*/ 	.short	(.L_5 - .L_4)
	.align		4
.L_4:
        /*001c*/ 	.word	index@(triton_poi_fused_9)
        /*0020*/ 	.word	0x00000000


	//----- nvinfo : EIATTR_MIN_STACK_SIZE
	.align		4
.L_5:
        /*0024*/ 	.byte	0x04, 0x12
        /*0026*/ 	.short	(.L_7 - .L_6)
	.align		4
.L_6:
        /*0028*/ 	.word	index@(triton_poi_fused_9)
        /*002c*/ 	.word	0x00000000
.L_7:


//--------------------- .nv.info.triton_poi_fused_9 --------------------------
	.section	.nv.info.triton_poi_fused_9,"",@"SHT_CUDA_INFO"
	.sectionflags	@""
	.align	4


	//----- nvinfo : EIATTR_CUDA_API_VERSION
	.align		4
        /*0000*/ 	.byte	0x04, 0x37
        /*0002*/ 	.short	(.L_9 - .L_8)
.L_8:
        /*0004*/ 	.word	0x0000007c


	//----- nvinfo : EIATTR_KPARAM_INFO
	.align		4
.L_9:
        /*0008*/ 	.byte	0x04, 0x17
        /*000a*/ 	.short	(.L_11 - .L_10)
.L_10:
        /*000c*/ 	.word	0x00000000
        /*0010*/ 	.short	0x0003
        /*0012*/ 	.short	0x0014
        /*0014*/ 	.byte	0x00, 0xf0, 0x11, 0x00


	//----- nvinfo : EIATTR_KPARAM_INFO
	.align		4
.L_11:
        /*0018*/ 	.byte	0x04, 0x17
        /*001a*/ 	.short	(.L_13 - .L_12)
.L_12:
        /*001c*/ 	.word	0x00000000
        /*0020*/ 	.short	0x0002
        /*0022*/ 	.short	0x0010
        /*0024*/ 	.byte	0x00, 0xf0, 0x11, 0x00


	//----- nvinfo : EIATTR_KPARAM_INFO
	.align		4
.L_13:
        /*0028*/ 	.byte	0x04, 0x17
        /*002a*/ 	.short	(.L_15 - .L_14)
.L_14:
        /*002c*/ 	.word	0x00000000
        /*0030*/ 	.short	0x0001
        /*0032*/ 	.short	0x0008
        /*0034*/ 	.byte	0x00, 0xf4, 0x21, 0x00


	//----- nvinfo : EIATTR_KPARAM_INFO
	.align		4
.L_15:
        /*0038*/ 	.byte	0x04, 0x17
        /*003a*/ 	.short	(.L_17 - .L_16)
.L_16:
        /*003c*/ 	.word	0x00000000
        /*0040*/ 	.short	0x0000
        /*0042*/ 	.short	0x0000
        /*0044*/ 	.byte	0x00, 0xf4, 0x21, 0x00


	//----- nvinfo : EIATTR_SPARSE_MMA_MASK
	.align		4
.L_17:
        /*0048*/ 	.byte	0x03, 0x50
        /*004a*/ 	.short	0x0000


	//----- nvinfo : EIATTR_MAXREG_COUNT
	.align		4
        /*004c*/ 	.byte	0x03, 0x1b
        /*004e*/ 	.short	0x00ff


	//----- nvinfo : EIATTR_EXIT_INSTR_OFFSETS
	.align		4
        /*0050*/ 	.byte	0x04, 0x1c
        /*0052*/ 	.short	(.L_19 - .L_18)


	//   ....[0]....
.L_18:
        /*0054*/ 	.word	0x000006c0


	//   ....[1]....
        /*0058*/ 	.word	0x00000710


	//----- nvinfo : EIATTR_REQNTID
	.align		4
.L_19:
        /*005c*/ 	.byte	0x04, 0x10
        /*005e*/ 	.short	(.L_21 - .L_20)
.L_20:
        /*0060*/ 	.word	0x00000080
        /*0064*/ 	.word	0x00000001
        /*0068*/ 	.word	0x00000001


	//----- nvinfo : EIATTR_CBANK_PARAM_SIZE
	.align		4
.L_21:
        /*006c*/ 	.byte	0x03, 0x19
        /*006e*/ 	.short	0x0018


	//----- nvinfo : EIATTR_PARAM_CBANK
	.align		4
        /*0070*/ 	.byte	0x04, 0x0a
        /*0072*/ 	.short	(.L_23 - .L_22)
	.align		4
.L_22:
        /*0074*/ 	.word	index@(.nv.constant0.triton_poi_fused_9)
        /*0078*/ 	.short	0x0210
        /*007a*/ 	.short	0x0018


	//----- nvinfo : EIATTR_SW_WAR
	.align		4
.L_23:
        /*007c*/ 	.byte	0x04, 0x36
        /*007e*/ 	.short	(.L_25 - .L_24)
.L_24:
        /*0080*/ 	.word	0x00000008
.L_25:


//--------------------- .nv.callgraph             --------------------------
	.section	.nv.callgraph,"",@"SHT_CUDA_CALLGRAPH"
	.align	4
	.sectionentsize	8
	.align		4
        /*0000*/ 	.word	0x00000000
	.align		4
        /*0004*/ 	.word	0xffffffff
	.align		4
        /*0008*/ 	.word	0x00000000
	.align		4
        /*000c*/ 	.word	0xfffffffe
	.align		4
        /*0010*/ 	.word	0x00000000
	.align		4
        /*0014*/ 	.word	0xfffffffd
	.align		4
        /*0018*/ 	.word	0x00000000
	.align		4
        /*001c*/ 	.word	0xfffffffc


//--------------------- .text.triton_poi_fused_9  --------------------------
	.section	.text.triton_poi_fused_9,"ax",@progbits
	.sectionflags	@"SHF_BARRIERS=1"
	.align	128
        .global         triton_poi_fused_9
        .type           triton_poi_fused_9,@function
        .size           triton_poi_fused_9,(.L_x_1 - triton_poi_fused_9)
        .other          triton_poi_fused_9,@"STO_CUDA_ENTRY STV_DEFAULT"
triton_poi_fused_9:
.text.triton_poi_fused_9:
[----:B------:R-:W0:Y:S01]  /*0000*/  LDC R1, c[0x0][0x28] ;  /* 0x00000a00ff017b82 */ /* 0x000e220000000800 */
[----:B------:R-:W1:Y:S07]  /*0010*/  S2R R19, SR_CTAID.Z ;  /* 0x0000000000137919 */ /* 0x000e6e0000002700 */
[----:B------:R-:W1:Y:S01]  /*0020*/  S2UR UR4, SR_CTAID.Y ;  /* 0x00000000000479c3 */ /* 0x000e620000002600 */
[----:B------:R-:W-:Y:S01]  /*0030*/  IMAD.MOV.U32 R14, RZ, RZ, RZ ;  /* 0x000000ffff0e7224 */ /* 0x000fe200078e00ff */
[----:B------:R-:W-:Y:S01]  /*0040*/  ULDC.64 UR6, c[0x0][0x208] ;  /* 0x0000820000067ab9 */ /* 0x000fe20000000a00 */
[----:B------:R-:W2:Y:S01]  /*0050*/  S2R R15, SR_CTAID.X ;  /* 0x00000000000f7919 */ /* 0x000ea20000002500 */
[----:B------:R-:W3:Y:S04]  /*0060*/  S2R R18, SR_TID.X ;  /* 0x0000000000127919 */ /* 0x000ee80000002100 */
[----:B------:R-:W1:Y:S08]  /*0070*/  LDC R0, c[0x0][0x10] ;  /* 0x00000400ff007b82 */ /* 0x000e700000000800 */
[----:B------:R-:W4:Y:S01]  /*0080*/  LDC.64 R16, c[0x0][0x210] ;  /* 0x00008400ff107b82 */ /* 0x000f220000000a00 */
[----:B-1----:R-:W-:-:S02]  /*0090*/  IMAD R19, R19, R0, UR4 ;  /* 0x0000000413137e24 */ /* 0x002fc4000f8e0200 */
[----:B--2---:R-:W-:Y:S02]  /*00a0*/  IMAD.SHL.U32 R15, R15, 0x10, RZ ;  /* 0x000000100f0f7824 */ /* 0x004fe400078e00ff */
[----:B------:R-:W-:Y:S01]  /*00b0*/  IMAD.SHL.U32 R19, R19, 0x40, RZ ;  /* 0x0000004013137824 */ /* 0x000fe200078e00ff */
[----:B---3--:R-:W-:Y:S02]  /*00c0*/  SHF.R.U32.HI R0, RZ, 0x4, R18 ;  /* 0x00000004ff007819 */ /* 0x008fe40000011612 */
[----:B------:R-:W-:Y:S02]  /*00d0*/  LOP3.LUT R4, R15, 0xf, R18, 0xf8, !PT ;  /* 0x0000000f0f047812 */ /* 0x000fe400078ef812 */
[----:B------:R-:W-:Y:S02]  /*00e0*/  SGXT.U32 R0, R0, 0x3 ;  /* 0x000000030000781a */ /* 0x000fe40000000000 */
[----:B------:R-:W-:Y:S02]  /*00f0*/  ISETP.GE.AND P0, PT, R4, 0x9, PT ;  /* 0x000000090400780c */ /* 0x000fe40003f06270 */
[----:B------:R-:W-:-:S02]  /*0100*/  LOP3.LUT R3, R19, 0x8, R0, 0xfe, !PT ;  /* 0x0000000813037812 */ /* 0x000fc400078efe00 */
[----:B------:R-:W-:Y:S02]  /*0110*/  LOP3.LUT R2, R19, R0, RZ, 0xfc, !PT ;  /* 0x0000000013027212 */ /* 0x000fe400078efcff */
[C---:B------:R-:W-:Y:S01]  /*0120*/  ISETP.LT.AND P2, PT, R3.reuse, 0x10000, !P0 ;  /* 0x000100000300780c */ /* 0x040fe20004741270 */
[--C-:B------:R-:W-:Y:S01]  /*0130*/  IMAD R3, R3, 0x9, R4.reuse ;  /* 0x0000000903037824 */ /* 0x100fe200078e0204 */
[----:B------:R-:W-:Y:S01]  /*0140*/  LOP3.LUT R6, R19, 0x10, R0, 0xfe, !PT ;  /* 0x0000001013067812 */ /* 0x000fe200078efe00 */
[C---:B------:R-:W-:Y:S01]  /*0150*/  IMAD R5, R2.reuse, 0x9, R4 ;  /* 0x0000000902057824 */ /* 0x040fe200078e0204 */
[----:B------:R-:W-:Y:S02]  /*0160*/  LOP3.LUT R7, R19, 0x18, R0, 0xfe, !PT ;  /* 0x0000001813077812 */ /* 0x000fe400078efe00 */
[----:B------:R-:W-:Y:S01]  /*0170*/  ISETP.LT.AND P1, PT, R2, 0x10000, !P0 ;  /* 0x000100000200780c */ /* 0x000fe20004721270 */
[----:B----4-:R-:W-:Y:S01]  /*0180*/  IMAD.WIDE R2, R3, 0x4, R16 ;  /* 0x0000000403027825 */ /* 0x010fe200078e0210 */
[----:B------:R-:W-:-:S02]  /*0190*/  ISETP.LT.AND P6, PT, R6, 0x10000, !P0 ;  /* 0x000100000600780c */ /* 0x000fc400047c1270 */
[----:B------:R-:W-:Y:S02]  /*01a0*/  LOP3.LUT R8, R19, 0x20, R0, 0xfe, !PT ;  /* 0x0000002013087812 */ /* 0x000fe400078efe00 */
[----:B------:R-:W-:Y:S01]  /*01b0*/  ISETP.LT.AND P5, PT, R7, 0x10000, !P0 ;  /* 0x000100000700780c */ /* 0x000fe200047a1270 */
[----:B------:R1:W2:Y:S01]  /*01c0*/  @P2 LDG.E.EL R14, desc[UR6][R2.64] ;  /* 0x00000006020e2981 */ /* 0x0002a2000c2e1900 */
[----:B------:R-:W-:Y:S02]  /*01d0*/  LOP3.LUT R4, R19, 0x28, R0, 0xfe, !PT ;  /* 0x0000002813047812 */ /* 0x000fe400078efe00 */
[----:B------:R-:W-:Y:S02]  /*01e0*/  LOP3.LUT R6, R19, 0x30, R0, 0xfe, !PT ;  /* 0x0000003013067812 */ /* 0x000fe400078efe00 */
[----:B------:R-:W-:Y:S02]  /*01f0*/  LOP3.LUT R7, R19, 0x38, R0, 0xfe, !PT ;  /* 0x0000003813077812 */ /* 0x000fe400078efe00 */
[----:B------:R-:W-:-:S02]  /*0200*/  ISETP.LT.AND P4, PT, R8, 0x10000, !P0 ;  /* 0x000100000800780c */ /* 0x000fc40004781270 */
[----:B------:R-:W-:Y:S02]  /*0210*/  ISETP.LT.AND P3, PT, R4, 0x10000, !P0 ;  /* 0x000100000400780c */ /* 0x000fe40004761270 */
[----:B------:R-:W-:Y:S02]  /*0220*/  ISETP.LT.AND P2, PT, R6, 0x10000, !P0 ;  /* 0x000100000600780c */ /* 0x000fe40004741270 */
[----:B------:R-:W-:Y:S01]  /*0230*/  ISETP.LT.AND P0, PT, R7, 0x10000, !P0 ;  /* 0x000100000700780c */ /* 0x000fe20004701270 */
[C---:B------:R-:W-:Y:S02]  /*0240*/  VIADD R7, R5.reuse, 0x90 ;  /* 0x0000009005077836 */ /* 0x040fe40000000000 */
[C---:B------:R-:W-:Y:S02]  /*0250*/  VIADD R9, R5.reuse, 0xd8 ;  /* 0x000000d805097836 */ /* 0x040fe40000000000 */
[C---:B------:R-:W-:Y:S02]  /*0260*/  VIADD R11, R5.reuse, 0x120 ;  /* 0x00000120050b7836 */ /* 0x040fe40000000000 */
[----:B------:R-:W-:-:S02]  /*0270*/  VIADD R13, R5, 0x168 ;  /* 0x00000168050d7836 */ /* 0x000fc40000000000 */
[C---:B------:R-:W-:Y:S02]  /*0280*/  VIADD R23, R5.reuse, 0x1b0 ;  /* 0x000001b005177836 */ /* 0x040fe40000000000 */
[C---:B------:R-:W-:Y:S02]  /*0290*/  VIADD R25, R5.reuse, 0x1f8 ;  /* 0x000001f805197836 */ /* 0x040fe40000000000 */
[----:B-1----:R-:W-:-:S04]  /*02a0*/  IMAD.WIDE R2, R5, 0x4, R16 ;  /* 0x0000000405027825 */ /* 0x002fc800078e0210 */
[----:B------:R-:W-:-:S04]  /*02b0*/  IMAD.WIDE R4, R7, 0x4, R16 ;  /* 0x0000000407047825 */ /* 0x000fc800078e0210 */
[----:B------:R-:W-:-:S04]  /*02c0*/  IMAD.WIDE R6, R9, 0x4, R16 ;  /* 0x0000000409067825 */ /* 0x000fc800078e0210 */
[----:B------:R-:W-:Y:S01]  /*02d0*/  IMAD.WIDE R8, R11, 0x4, R16 ;  /* 0x000000040b087825 */ /* 0x000fe200078e0210 */
[----:B------:R-:W-:-:S03]  /*02e0*/  CS2R R20, SRZ ;  /* 0x0000000000147805 */ /* 0x000fc6000001ff00 */
[----:B------:R-:W-:-:S03]  /*02f0*/  IMAD.WIDE R10, R13, 0x4, R16 ;  /* 0x000000040d0a7825 */ /* 0x000fc600078e0210 */
[----:B------:R1:W3:Y:S01]  /*0300*/  @P6 LDG.E.EL R20, desc[UR6][R4.64] ;  /* 0x0000000604146981 */ /* 0x0002e2000c2e1900 */
[--C-:B------:R-:W-:Y:S01]  /*0310*/  IMAD.WIDE R12, R23, 0x4, R16.reuse ;  /* 0x00000004170c7825 */ /* 0x100fe200078e0210 */
[----:B------:R-:W-:Y:S02]  /*0320*/  CS2R R22, SRZ ;  /* 0x0000000000167805 */ /* 0x000fe4000001ff00 */
[----:B------:R-:W4:Y:S01]  /*0330*/  @P5 LDG.E.EL R21, desc[UR6][R6.64] ;  /* 0x0000000606155981 */ /* 0x000f22000c2e1900 */
[----:B------:R-:W-:Y:S01]  /*0340*/  IMAD.WIDE R16, R25, 0x4, R16 ;  /* 0x0000000419107825 */ /* 0x000fe200078e0210 */
[----:B------:R-:W-:Y:S02]  /*0350*/  CS2R R24, SRZ ;  /* 0x0000000000187805 */ /* 0x000fe4000001ff00 */
[----:B------:R-:W5:Y:S01]  /*0360*/  @P4 LDG.E.EL R22, desc[UR6][R8.64] ;  /* 0x0000000608164981 */ /* 0x000f62000c2e1900 */
[----:B------:R-:W-:-:S03]  /*0370*/  IMAD.MOV.U32 R26, RZ, RZ, RZ ;  /* 0x000000ffff1a7224 */ /* 0x000fc600078e00ff */
[----:B------:R-:W5:Y:S04]  /*0380*/  @P3 LDG.E.EL R24, desc[UR6][R10.64] ;  /* 0x000000060a183981 */ /* 0x000f68000c2e1900 */
[----:B------:R1:W5:Y:S04]  /*0390*/  @P2 LDG.E.EL R23, desc[UR6][R12.64] ;  /* 0x000000060c172981 */ /* 0x000368000c2e1900 */
[----:B------:R1:W5:Y:S04]  /*03a0*/  @P1 LDG.E.EL R25, desc[UR6][R2.64] ;  /* 0x0000000602191981 */ /* 0x000368000c2e1900 */
[----:B------:R-:W5:Y:S01]  /*03b0*/  @P0 LDG.E.EL R26, desc[UR6][R16.64] ;  /* 0x00000006101a0981 */ /* 0x000f62000c2e1900 */
[----:B------:R-:W1:Y:S01]  /*03c0*/  S2R R27, SR_TID.X ;  /* 0x00000000001b7919 */ /* 0x000e620000002100 */
[----:B------:R-:W1:Y:S01]  /*03d0*/  S2UR UR5, SR_CgaCtaId ;  /* 0x00000000000579c3 */ /* 0x000e620000008800 */
[----:B------:R-:W-:-:S02]  /*03e0*/  UMOV UR4, 0x400 ;  /* 0x0000040000047882 */ /* 0x000fc40000000000 */
[----:B01----:R-:W-:Y:S01]  /*03f0*/  UPRMT UR4, UR5, 0x654, UR4 ;  /* 0x0000065405047896 */ /* 0x003fe20008000004 */
[----:B------:R-:W-:Y:S01]  /*0400*/  IMAD.SHL.U32 R4, R27, 0x40, RZ ;  /* 0x000000401b047824 */ /* 0x000fe200078e00ff */
[----:B------:R-:W-:-:S04]  /*0410*/  SHF.R.U32.HI R5, RZ, 0x4, R27 ;  /* 0x00000004ff057819 */ /* 0x000fc8000001161b */
[----:B------:R-:W-:Y:S02]  /*0420*/  SGXT.U32 R5, R5, 0x3 ;  /* 0x000000030505781a */ /* 0x000fe40000000000 */
[----:B------:R-:W-:-:S04]  /*0430*/  LOP3.LUT R4, R4, 0x3c0, RZ, 0xc0, !PT ;  /* 0x000003c004047812 */ /* 0x000fc800078ec0ff */
[C---:B------:R-:W-:Y:S02]  /*0440*/  LOP3.LUT R5, R4.reuse, R5, RZ, 0xfc, !PT ;  /* 0x0000000504057212 */ /* 0x040fe400078efcff */
[----:B------:R-:W-:-:S05]  /*0450*/  LEA.HI R4, R4, UR4, RZ, 0x1e ;  /* 0x0000000404047c11 */ /* 0x000fca000f8ff0ff */
[----:B------:R-:W-:Y:S01]  /*0460*/  IMAD R13, R5, 0x4, R4 ;  /* 0x00000004050d7824 */ /* 0x000fe200078e0204 */
[C---:B------:R-:W-:Y:S01]  /*0470*/  LOP3.LUT R2, R27.reuse, 0x70, RZ, 0xc0, !PT ;  /* 0x000000701b027812 */ /* 0x040fe200078ec0ff */
[----:B------:R-:W-:-:S04]  /*0480*/  IMAD.SHL.U32 R8, R27, 0x4, RZ ;  /* 0x000000041b087824 */ /* 0x000fc800078e00ff */
[----:B------:R-:W-:Y:S01]  /*0490*/  VIADD R3, R2, UR4 ;  /* 0x0000000402037c36 */ /* 0x000fe20008000000 */
[----:B------:R-:W-:-:S05]  /*04a0*/  LOP3.LUT R8, R8, 0x1fc, RZ, 0xc0, !PT ;  /* 0x000001fc08087812 */ /* 0x000fca00078ec0ff */
[----:B------:R-:W-:Y:S02]  /*04b0*/  IMAD R4, R8, 0x4, R3 ;  /* 0x0000000408047824 */ /* 0x000fe400078e0203 */
[----:B------:R-:W-:Y:S01]  /*04c0*/  IMAD.SHL.U32 R18, R18, 0x4, RZ ;  /* 0x0000000412127824 */ /* 0x000fe200078e00ff */
[----:B------:R-:W0:Y:S04]  /*04d0*/  LDC.64 R2, c[0x0][0x218] ;  /* 0x00008600ff027b82 */ /* 0x000e280000000a00 */
[----:B------:R-:W-:-:S04]  /*04e0*/  LOP3.LUT R18, R19, 0x3c, R18, 0xf8, !PT ;  /* 0x0000003c13127812 */ /* 0x000fc800078ef812 */
[----:B------:R-:W-:-:S04]  /*04f0*/  SHF.R.S32.HI R9, RZ, 0x1f, R18 ;  /* 0x0000001fff097819 */ /* 0x000fc80000011412 */
[----:B------:R-:W-:-:S04]  /*0500*/  LEA.HI R9, R9, R18, RZ, 0x8 ;  /* 0x0000001209097211 */ /* 0x000fc800078f40ff */
[----:B------:R-:W-:Y:S02]  /*0510*/  LOP3.LUT R11, R9, 0xffffff00, RZ, 0xc0, !PT ;  /* 0xffffff00090b7812 */ /* 0x000fe400078ec0ff */
[----:B------:R-:W-:Y:S02]  /*0520*/  SHF.R.S32.HI R10, RZ, 0x8, R9 ;  /* 0x00000008ff0a7819 */ /* 0x000fe40000011409 */
[C---:B------:R-:W-:Y:S01]  /*0530*/  ISETP.GE.AND P0, PT, R18.reuse, 0x10000, PT ;  /* 0x000100001200780c */ /* 0x040fe20003f06270 */
[----:B------:R-:W-:Y:S01]  /*0540*/  IMAD.IADD R11, R18, 0x1, -R11 ;  /* 0x00000001120b7824 */ /* 0x000fe200078e0a0b */
[----:B------:R-:W-:Y:S02]  /*0550*/  LOP3.LUT R9, R15, R0, RZ, 0xfc, !PT ;  /* 0x000000000f097212 */ /* 0x000fe400078efcff */
[----:B------:R-:W-:Y:S01]  /*0560*/  LOP3.LUT R0, R15, 0x8, R0, 0xfe, !PT ;  /* 0x000000080f007812 */ /* 0x000fe200078efe00 */
[----:B------:R-:W-:Y:S01]  /*0570*/  IMAD R12, R10, 0x900, R11 ;  /* 0x000009000a0c7824 */ /* 0x000fe200078e020b */
[----:B------:R-:W-:-:S02]  /*0580*/  ISETP.LT.AND P1, PT, R9, 0x9, !P0 ;  /* 0x000000090900780c */ /* 0x000fc40004721270 */
[----:B------:R-:W-:Y:S01]  /*0590*/  ISETP.LT.AND P0, PT, R0, 0x9, !P0 ;  /* 0x000000090000780c */ /* 0x000fe20004701270 */
[----:B------:R-:W-:-:S04]  /*05a0*/  IMAD R11, R9, 0x100, R12 ;  /* 0x00000100090b7824 */ /* 0x000fc800078e020c */
[----:B0-----:R-:W-:Y:S01]  /*05b0*/  IMAD.WIDE R10, R11, 0x4, R2 ;  /* 0x000000040b0a7825 */ /* 0x001fe200078e0202 */
[----:B--2---:R-:W-:Y:S04]  /*05c0*/  STS [R13+0x20], R14 ;  /* 0x0000200e0d007388 */ /* 0x004fe80000000800 */
[----:B---3--:R-:W-:Y:S04]  /*05d0*/  STS [R13+0x40], R20 ;  /* 0x000040140d007388 */ /* 0x008fe80000000800 */
[----:B----4-:R-:W-:Y:S04]  /*05e0*/  STS [R13+0x60], R21 ;  /* 0x000060150d007388 */ /* 0x010fe80000000800 */
[----:B-----5:R-:W-:Y:S04]  /*05f0*/  STS [R13+0x80], R22 ;  /* 0x000080160d007388 */ /* 0x020fe80000000800 */
[----:B------:R-:W-:Y:S04]  /*0600*/  STS [R13+0xa0], R24 ;  /* 0x0000a0180d007388 */ /* 0x000fe80000000800 */
[----:B------:R-:W-:Y:S04]  /*0610*/  STS [R13+0xc0], R23 ;  /* 0x0000c0170d007388 */ /* 0x000fe80000000800 */
[----:B------:R-:W-:Y:S04]  /*0620*/  STS [R13], R25 ;  /* 0x000000190d007388 */ /* 0x000fe80000000800 */
[----:B------:R0:W-:Y:S01]  /*0630*/  STS [R13+0xe0], R26 ;  /* 0x0000e01a0d007388 */ /* 0x0001e20000000800 */
[----:B------:R-:W-:Y:S06]  /*0640*/  BAR.SYNC.DEFER_BLOCKING 0x0 ;  /* 0x0000000000007b1d */ /* 0x000fec0000010000 */
[----:B------:R-:W1:Y:S01]  /*0650*/  LDS.128 R4, [R4] ;  /* 0x0000000004047984 */ /* 0x000e620000000c00 */
[----:B0-----:R-:W-:-:S04]  /*0660*/  LOP3.LUT R13, R8, 0x200, RZ, 0xfc, !PT ;  /* 0x00000200080d7812 */ /* 0x001fc800078efcff */
[----:B------:R-:W-:-:S04]  /*0670*/  SHF.R.U32.HI R13, RZ, 0x2, R13 ;  /* 0x00000002ff0d7819 */ /* 0x000fc8000001160d */
[----:B------:R-:W-:-:S05]  /*0680*/  LOP3.LUT R13, R13, 0xf0, RZ, 0xc0, !PT ;  /* 0x000000f00d0d7812 */ /* 0x000fca00078ec0ff */
[----:B------:R-:W-:-:S04]  /*0690*/  VIADD R13, R13, UR4 ;  /* 0x000000040d0d7c36 */ /* 0x000fc80008000000 */
[----:B------:R-:W-:Y:S01]  /*06a0*/  IMAD R13, R8, 0x4, R13 ;  /* 0x00000004080d7824 */ /* 0x000fe200078e020d */
[----:B-1----:R0:W-:Y:S02]  /*06b0*/  @P1 STG.E.128 desc[UR6][R10.64], R4 ;  /* 0x000000040a001986 */ /* 0x0021e4000c101d06 */
[----:B0-----:R-:W-:Y:S05]  /*06c0*/  @!P0 EXIT ;  /* 0x000000000000894d */ /* 0x001fea0003800000 */
[----:B0-----:R-:W0:Y:S01]  /*06d0*/  LDS.128 R8, [R13+0x800] ;  /* 0x000800000d087984 */ /* 0x001e220000000c00 */
[----:B------:R-:W-:-:S04]  /*06e0*/  IMAD R5, R0, 0x100, R12 ;  /* 0x0000010000057824 */ /* 0x000fc800078e020c */
[----:B------:R-:W-:-:S05]  /*06f0*/  IMAD.WIDE R2, R5, 0x4, R2 ;  /* 0x0000000405027825 */ /* 0x000fca00078e0202 */
[----:B0-----:R-:W-:Y:S01]  /*0700*/  STG.E.128 desc[UR6][R2.64], R8 ;  /* 0x0000000802007986 */ /* 0x001fe2000c101d06 */
[----:B------:R-:W-:Y:S05]  /*0710*/  EXIT ;  /* 0x000000000000794d */ /* 0x000fea0003800000 */
.L_x_0:
[----:B------:R-:W-:-:S00]  /*0720*/  BRA `(.L_x_0) ;  /* 0xfffffffc00fc7947 */ /* 0x000fc0000383ffff */
[----:B------:R-:W-:-:S00]  /*0730*/  NOP ;  /* 0x0000000000007918 */ /* 0x000fc00000000000 */
        /* <DEDUP_REMOVED lines=12> */
.L_x_1:


//--------------------- .nv.shared.triton_poi_fused_9 --------------------------
	.section	.nv.shared.triton_poi_fused_9,"aw",@nobits
	.sectionflags	@""
	.align	16
	.zero		1024


//--------------------- .nv.constant0.triton_poi_fused_9 --------------------------
	.section	.nv.constant0.triton_poi_fused_9,"a",@progbits
	.sectionflags	@""
	.align	4
.nv.constant0.triton_poi_fused_9:
	.zero		552
